//
// Generated by NVIDIA NVVM Compiler
//
// Compiler Build ID: CL-36424714
// Cuda compilation tools, release 13.0, V13.0.88
// Based on NVVM 20.0.0
//

.version 9.0
.target sm_100
.address_size 64

	// .globl	_Z10word_countPcS_PiS0_i

.visible .entry _Z10word_countPcS_PiS0_i(
	.param .u64 .ptr .align 1 _Z10word_countPcS_PiS0_i_param_0,
	.param .u64 .ptr .align 1 _Z10word_countPcS_PiS0_i_param_1,
	.param .u64 .ptr .align 1 _Z10word_countPcS_PiS0_i_param_2,
	.param .u64 .ptr .align 1 _Z10word_countPcS_PiS0_i_param_3,
	.param .u32 _Z10word_countPcS_PiS0_i_param_4
)
{
	.reg .pred 	%p<5>;
	.reg .b16 	%rs<3>;
	.reg .b32 	%r<13>;
	.reg .b64 	%rd<15>;

	ld.param.u64 	%rd3, [_Z10word_countPcS_PiS0_i_param_0];
	ld.param.u64 	%rd4, [_Z10word_countPcS_PiS0_i_param_1];
	ld.param.u64 	%rd5, [_Z10word_countPcS_PiS0_i_param_2];
	ld.param.u64 	%rd6, [_Z10word_countPcS_PiS0_i_param_3];
	ld.param.u32 	%r4, [_Z10word_countPcS_PiS0_i_param_4];
	cvta.to.global.u64 	%rd7, %rd6;
	mov.u32 	%r5, %tid.x;
	mul.wide.u32 	%rd8, %r5, 4;
	add.s64 	%rd9, %rd7, %rd8;
	ld.global.u32 	%r6, [%rd9+4];
	ld.global.u32 	%r1, [%rd9];
	not.b32 	%r7, %r1;
	add.s32 	%r8, %r6, %r7;
	setp.ne.s32 	%p1, %r8, %r4;
	@%p1 bra 	$L__BB0_6;
	setp.lt.s32 	%p2, %r4, 1;
	@%p2 bra 	$L__BB0_5;
	cvta.to.global.u64 	%rd1, %rd3;
	cvta.to.global.u64 	%rd2, %rd4;
	mov.b32 	%r12, 0;
	bra.uni 	$L__BB0_4;
$L__BB0_3:
	add.s32 	%r12, %r12, 1;
	setp.eq.s32 	%p4, %r12, %r4;
	@%p4 bra 	$L__BB0_5;
$L__BB0_4:
	add.s32 	%r10, %r1, %r12;
	cvt.s64.s32 	%rd10, %r10;
	add.s64 	%rd11, %rd1, %rd10;
	ld.global.u8 	%rs1, [%rd11];
	cvt.u64.u32 	%rd12, %r12;
	add.s64 	%rd13, %rd2, %rd12;
	ld.global.u8 	%rs2, [%rd13];
	setp.eq.s16 	%p3, %rs1, %rs2;
	@%p3 bra 	$L__BB0_3;
	bra.uni 	$L__BB0_6;
$L__BB0_5:
	cvta.to.global.u64 	%rd14, %rd5;
	atom.global.add.u32 	%r11, [%rd14], 1;
$L__BB0_6:
	ret;

}


// ===== COMPILED SASS (sm_100) =====

	.target	sm_100

	.elftype	@"ET_EXEC"


//--------------------- .note.nv.tkinfo           --------------------------
	.section	.note.nv.tkinfo,"",@"SHT_NOTE"
	.sectionflags	@"SHF_NOTE_NV_TKINFO"
	.tkinfo
        /*0018*/ 	.word	0x00000002
        /*0030*/ 	.string	""
        /*0030*/ 	.string	"ptxas"
        /*0030*/ 	.string	"Cuda compilation tools, release 13.0, V13.0.88"
        /*0030*/ 	.string	"Build cuda_13.0.r13.0/compiler.36424714_0"
        /*0030*/ 	.string	"-arch sm_100 -m 64 "



//--------------------- .note.nv.cuinfo           --------------------------
	.section	.note.nv.cuinfo,"",@"SHT_NOTE"
	.sectionflags	@"SHF_NOTE_NV_CUINFO"
        /*0018*/ 	.short	0x0002
        /*001a*/ 	.short	0x0064
        /*001c*/ 	.short	0x0082
	.zero		2


//--------------------- .nv.info                  --------------------------
	.section	.nv.info,"",@"SHT_CUDA_INFO"
	.align	4


	//----- nvinfo : EIATTR_REGCOUNT
	.align		4
        /*0000*/ 	.byte	0x04, 0x2f
        /*0002*/ 	.short	(.L_1 - .L_0)
	.align		4
.L_0:
        /*0004*/ 	.word	index@(_Z10word_countPcS_PiS0_i)
        /*0008*/ 	.word	0x00000009


	//----- nvinfo : EIATTR_FRAME_SIZE
	.align		4
.L_1:
        /*000c*/ 	.byte	0x04, 0x11
        /*000e*/ 	.short	(.L_3 - .L_2)
	.align		4
.L_2:
        /*0010*/ 	.word	index@(_Z10word_countPcS_PiS0_i)
        /*0014*/ 	.word	0x00000000


	//----- nvinfo : EIATTR_MIN_STACK_SIZE
	.align		4
.L_3:
        /*0018*/ 	.byte	0x04, 0x12
        /*001a*/ 	.short	(.L_5 - .L_4)
	.align		4
.L_4:
        /*001c*/ 	.word	index@(_Z10word_countPcS_PiS0_i)
        /*0020*/ 	.word	0x00000000
.L_5:


//--------------------- .nv.compat                --------------------------
	.section	.nv.compat,"",@"SHT_CUDA_COMPAT_INFO"
	.align	4
        /*0000*/ 	.byte	0x02, 0x09, 0x00, 0x00, 0x02, 0x02, 0x01, 0x00, 0x02, 0x05, 0x05, 0x00, 0x03, 0x07, 0x01, 0x01
        /*0010*/ 	.byte	0x02, 0x03, 0x00, 0x00, 0x02, 0x06, 0x01, 0x00, 0x04, 0x0b, 0x08, 0x00, 0x09, 0x00, 0x00, 0x00
        /*0020*/ 	.byte	0x00, 0x00, 0x00, 0x00


//--------------------- .nv.info._Z10word_countPcS_PiS0_i --------------------------
	.section	.nv.info._Z10word_countPcS_PiS0_i,"",@"SHT_CUDA_INFO"
	.sectionflags	@""
	.align	4


	//----- nvinfo : EIATTR_CUDA_API_VERSION
	.align		4
        /*0000*/ 	.byte	0x04, 0x37
        /*0002*/ 	.short	(.L_7 - .L_6)
.L_6:
        /*0004*/ 	.word	0x00000082


	//----- nvinfo : EIATTR_KPARAM_INFO
	.align		4
.L_7:
        /*0008*/ 	.byte	0x04, 0x17
        /*000a*/ 	.short	(.L_9 - .L_8)
.L_8:
        /*000c*/ 	.word	0x00000000
        /*0010*/ 	.short	0x0004
        /*0012*/ 	.short	0x0020
        /*0014*/ 	.byte	0x00, 0xf0, 0x11, 0x00


	//----- nvinfo : EIATTR_KPARAM_INFO
	.align		4
.L_9:
        /*0018*/ 	.byte	0x04, 0x17
        /*001a*/ 	.short	(.L_11 - .L_10)
.L_10:
        /*001c*/ 	.word	0x00000000
        /*0020*/ 	.short	0x0003
        /*0022*/ 	.short	0x0018
        /*0024*/ 	.byte	0x00, 0xf5, 0x21, 0x00


	//----- nvinfo : EIATTR_KPARAM_INFO
	.align		4
.L_11:
        /*0028*/ 	.byte	0x04, 0x17
        /*002a*/ 	.short	(.L_13 - .L_12)
.L_12:
        /*002c*/ 	.word	0x00000000
        /*0030*/ 	.short	0x0002
        /*0032*/ 	.short	0x0010
        /*0034*/ 	.byte	0x00, 0xf5, 0x21, 0x00


	//----- nvinfo : EIATTR_KPARAM_INFO
	.align		4
.L_13:
        /*0038*/ 	.byte	0x04, 0x17
        /*003a*/ 	.short	(.L_15 - .L_14)
.L_14:
        /*003c*/ 	.word	0x00000000
        /*0040*/ 	.short	0x0001
        /*0042*/ 	.short	0x0008
        /*0044*/ 	.byte	0x00, 0xf5, 0x21, 0x00


	//----- nvinfo : EIATTR_KPARAM_INFO
	.align		4
.L_15:
        /*0048*/ 	.byte	0x04, 0x17
        /*004a*/ 	.short	(.L_17 - .L_16)
.L_16:
        /*004c*/ 	.word	0x00000000
        /*0050*/ 	.short	0x0000
        /*0052*/ 	.short	0x0000
        /*0054*/ 	.byte	0x00, 0xf5, 0x21, 0x00


	//----- nvinfo : EIATTR_SPARSE_MMA_MASK
	.align		4
.L_17:
        /*0058*/ 	.byte	0x03, 0x50
        /*005a*/ 	.short	0x0000


	//----- nvinfo : EIATTR_MAXREG_COUNT
	.align		4
        /*005c*/ 	.byte	0x03, 0x1b
        /*005e*/ 	.short	0x00ff


	//----- nvinfo : EIATTR_MERCURY_ISA_VERSION
	.align		4
        /*0060*/ 	.byte	0x03, 0x5f
        /*0062*/ 	.short	0x0101


	//----- nvinfo : EIATTR_INT_WARP_WIDE_INSTR_OFFSETS
	.align		4
        /*0064*/ 	.byte	0x04, 0x31
        /*0066*/ 	.short	(.L_19 - .L_18)


	//   ....[0]....
.L_18:
        /*0068*/ 	.word	0x00000210


	//----- nvinfo : EIATTR_VRC_CTA_INIT_COUNT
	.align		4
.L_19:
        /*006c*/ 	.byte	0x02, 0x4a
	.zero		1
	.zero		1


	//----- nvinfo : EIATTR_EXIT_INSTR_OFFSETS
	.align		4
        /*0070*/ 	.byte	0x04, 0x1c
        /*0072*/ 	.short	(.L_21 - .L_20)


	//   ....[0]....
.L_20:
        /*0074*/ 	.word	0x000000b0


	//   ....[1]....
        /*0078*/ 	.word	0x000001d0


	//   ....[2]....
        /*007c*/ 	.word	0x00000260


	//----- nvinfo : EIATTR_CBANK_PARAM_SIZE
	.align		4
.L_21:
        /*0080*/ 	.byte	0x03, 0x19
        /*0082*/ 	.short	0x0024


	//----- nvinfo : EIATTR_PARAM_CBANK
	.align		4
        /*0084*/ 	.byte	0x04, 0x0a
        /*0086*/ 	.short	(.L_23 - .L_22)
	.align		4
.L_22:
        /*0088*/ 	.word	index@(.nv.constant0._Z10word_countPcS_PiS0_i)
        /*008c*/ 	.short	0x0380
        /*008e*/ 	.short	0x0024


	//----- nvinfo : EIATTR_SW_WAR
	.align		4
.L_23:
        /*0090*/ 	.byte	0x04, 0x36
        /*0092*/ 	.short	(.L_25 - .L_24)
.L_24:
        /*0094*/ 	.word	0x00000008
.L_25:


//--------------------- .nv.callgraph             --------------------------
	.section	.nv.callgraph,"",@"SHT_CUDA_CALLGRAPH"
	.align	4
	.sectionentsize	8
	.align		4
        /*0000*/ 	.word	0x00000000
	.align		4
        /*0004*/ 	.word	0xffffffff
	.align		4
        /*0008*/ 	.word	0x00000000
	.align		4
        /*000c*/ 	.word	0xfffffffe
	.align		4
        /*0010*/ 	.word	0x00000000
	.align		4
        /*0014*/ 	.word	0xfffffffd
	.align		4
        /*0018*/ 	.word	0x00000000
	.align		4
        /*001c*/ 	.word	0xfffffffc


//--------------------- .text._Z10word_countPcS_PiS0_i --------------------------
	.section	.text._Z10word_countPcS_PiS0_i,"ax",@progbits
	.align	128
        .global         _Z10word_countPcS_PiS0_i
        .type           _Z10word_countPcS_PiS0_i,@function
        .size           _Z10word_countPcS_PiS0_i,(.L_x_3 - _Z10word_countPcS_PiS0_i)
        .other          _Z10word_countPcS_PiS0_i,@"STO_CUDA_ENTRY STV_DEFAULT"
_Z10word_countPcS_PiS0_i:
.text._Z10word_countPcS_PiS0_i:
[----:B------:R-:W-:Y:S01]  /*0000*/  LDC R1, c[0x0][0x37c] ;  /* 0x0000df00ff017b82 */ /* 0x000fe20000000800 */
[----:B------:R-:W0:Y:S07]  /*0010*/  S2R R5, SR_TID.X ;  /* 0x0000000000057919 */ /* 0x000e2e0000002100 */
[----:B------:R-:W0:Y:S01]  /*0020*/  LDC.64 R2, c[0x0][0x398] ;  /* 0x0000e600ff027b82 */ /* 0x000e220000000a00 */
[----:B------:R-:W1:Y:S01]  /*0030*/  LDCU.64 UR6, c[0x0][0x358] ;  /* 0x00006b00ff0677ac */ /* 0x000e620008000a00 */
[----:B------:R-:W2:Y:S01]  /*0040*/  LDCU UR4, c[0x0][0x3a0] ;  /* 0x00007400ff0477ac */ /* 0x000ea20008000800 */
[----:B0-----:R-:W-:-:S05]  /*0050*/  IMAD.WIDE.U32 R2, R5, 0x4, R2 ;  /* 0x0000000405027825 */ /* 0x001fca00078e0002 */
[----:B-1----:R-:W3:Y:S04]  /*0060*/  LDG.E R6, desc[UR6][R2.64] ;  /* 0x0000000602067981 */ /* 0x002ee8000c1e1900 */
[----:B------:R-:W4:Y:S01]  /*0070*/  LDG.E R0, desc[UR6][R2.64+0x4] ;  /* 0x0000040602007981 */ /* 0x000f22000c1e1900 */
[----:B---3--:R-:W-:-:S05]  /*0080*/  LOP3.LUT R5, RZ, R6, RZ, 0x33, !PT ;  /* 0x00000006ff057212 */ /* 0x008fca00078e33ff */
[----:B----4-:R-:W-:-:S05]  /*0090*/  IMAD.IADD R0, R0, 0x1, R5 ;  /* 0x0000000100007824 */ /* 0x010fca00078e0205 */
[----:B--2---:R-:W-:-:S13]  /*00a0*/  ISETP.NE.AND P0, PT, R0, UR4, PT ;  /* 0x0000000400007c0c */ /* 0x004fda000bf05270 */
[----:B------:R-:W-:Y:S05]  /*00b0*/  @P0 EXIT ;  /* 0x000000000000094d */ /* 0x000fea0003800000 */
[----:B------:R-:W-:-:S09]  /*00c0*/  UISETP.GE.AND UP0, UPT, UR4, 0x1, UPT ;  /* 0x000000010400788c */ /* 0x000fd2000bf06270 */
[----:B------:R-:W-:Y:S05]  /*00d0*/  BRA.U !UP0, `(.L_x_0) ;  /* 0x0000000108447547 */ /* 0x000fea000b800000 */
[----:B------:R-:W0:Y:S01]  /*00e0*/  LDCU UR9, c[0x0][0x3a0] ;  /* 0x00007400ff0977ac */ /* 0x000e220008000800 */
[----:B------:R-:W1:Y:S01]  /*00f0*/  LDCU.128 UR12, c[0x0][0x380] ;  /* 0x00007000ff0c77ac */ /* 0x000e620008000c00 */
[----:B------:R-:W-:-:S05]  /*0100*/  UMOV UR4, URZ ;  /* 0x000000ff00047c82 */ /* 0x000fca0008000000 */
.L_x_1:
[----:B-1----:R-:W-:Y:S02]  /*0110*/  UIADD3 UR5, UP0, UPT, UR4, UR14, URZ ;  /* 0x0000000e04057290 */ /* 0x002fe4000ff1e0ff */
[----:B------:R-:W-:Y:S02]  /*0120*/  VIADD R0, R6, UR4 ;  /* 0x0000000406007c36 */ /* 0x000fe40008000000 */
[----:B------:R-:W-:-:S03]  /*0130*/  UIADD3.X UR8, UPT, UPT, URZ, UR15, URZ, UP0, !UPT ;  /* 0x0000000fff087290 */ /* 0x000fc600087fe4ff */
[C---:B------:R-:W-:Y:S01]  /*0140*/  IADD3 R2, P0, PT, R0.reuse, UR12, RZ ;  /* 0x0000000c00027c10 */ /* 0x040fe2000ff1e0ff */
[----:B------:R-:W-:Y:S02]  /*0150*/  IMAD.U32 R4, RZ, RZ, UR5 ;  /* 0x00000005ff047e24 */ /* 0x000fe4000f8e00ff */
[----:B------:R-:W-:Y:S01]  /*0160*/  IMAD.U32 R5, RZ, RZ, UR8 ;  /* 0x00000008ff057e24 */ /* 0x000fe2000f8e00ff */
[----:B------:R-:W-:-:S05]  /*0170*/  LEA.HI.X.SX32 R3, R0, UR13, 0x1, P0 ;  /* 0x0000000d00037c11 */ /* 0x000fca00080f0eff */
[----:B------:R-:W2:Y:S04]  /*0180*/  LDG.E.U8 R2, desc[UR6][R2.64] ;  /* 0x0000000602027981 */ /* 0x000ea8000c1e1100 */
[----:B------:R-:W2:Y:S01]  /*0190*/  LDG.E.U8 R5, desc[UR6][R4.64] ;  /* 0x0000000604057981 */ /* 0x000ea2000c1e1100 */
[----:B------:R-:W-:-:S04]  /*01a0*/  UIADD3 UR4, UPT, UPT, UR4, 0x1, URZ ;  /* 0x0000000104047890 */ /* 0x000fc8000fffe0ff */
[----:B0-----:R-:W-:Y:S01]  /*01b0*/  UISETP.NE.AND UP0, UPT, UR4, UR9, UPT ;  /* 0x000000090400728c */ /* 0x001fe2000bf05270 */
[----:B--2---:R-:W-:-:S13]  /*01c0*/  ISETP.NE.AND P0, PT, R2, R5, PT ;  /* 0x000000050200720c */ /* 0x004fda0003f05270 */
[----:B------:R-:W-:Y:S05]  /*01d0*/  @P0 EXIT ;  /* 0x000000000000094d */ /* 0x000fea0003800000 */
[----:B------:R-:W-:Y:S05]  /*01e0*/  BRA.U UP0, `(.L_x_1) ;  /* 0xfffffffd00c87547 */ /* 0x000fea000b83ffff */
.L_x_0:
[----:B------:R-:W0:Y:S01]  /*01f0*/  S2R R0, SR_LANEID ;  /* 0x0000000000007919 */ /* 0x000e220000000000 */
[----:B------:R-:W1:Y:S01]  /*0200*/  LDC.64 R2, c[0x0][0x390] ;  /* 0x0000e400ff027b82 */ /* 0x000e620000000a00 */
[----:B------:R-:W-:Y:S02]  /*0210*/  VOTEU.ANY UR5, UPT, PT ;  /* 0x0000000000057886 */ /* 0x000fe400038e0100 */
[----:B------:R-:W-:Y:S02]  /*0220*/  UFLO.U32 UR8, UR5 ;  /* 0x00000005000872bd */ /* 0x000fe400080e0000 */
[----:B------:R-:W1:Y:S04]  /*0230*/  POPC R5, UR5 ;  /* 0x0000000500057d09 */ /* 0x000e680008000000 */
[----:B0-----:R-:W-:-:S13]  /*0240*/  ISETP.EQ.U32.AND P0, PT, R0, UR8, PT ;  /* 0x0000000800007c0c */ /* 0x001fda000bf02070 */
[----:B-1----:R-:W-:Y:S01]  /*0250*/  @P0 REDG.E.ADD.STRONG.GPU desc[UR6][R2.64], R5 ;  /* 0x000000050200098e */ /* 0x002fe2000c12e106 */
[----:B------:R-:W-:Y:S05]  /*0260*/  EXIT ;  /* 0x000000000000794d */ /* 0x000fea0003800000 */
.L_x_2:
[----:B------:R-:W-:-:S00]  /*0270*/  BRA `(.L_x_2) ;  /* 0xfffffffc00fc7947 */ /* 0x000fc0000383ffff */
[----:B------:R-:W-:-:S00]  /*0280*/  NOP ;  /* 0x0000000000007918 */ /* 0x000fc00000000000 */
[----:B------:R-:W-:-:S00]  /*0290*/  NOP ;  /* 0x0000000000007918 */ /* 0x000fc00000000000 */
[----:B------:R-:W-:-:S00]  /*02a0*/  NOP ;  /* 0x0000000000007918 */ /* 0x000fc00000000000 */
[----:B------:R-:W-:-:S00]  /*02b0*/  NOP ;  /* 0x0000000000007918 */ /* 0x000fc00000000000 */
[----:B------:R-:W-:-:S00]  /*02c0*/  NOP ;  /* 0x0000000000007918 */ /* 0x000fc00000000000 */
[----:B------:R-:W-:-:S00]  /*02d0*/  NOP ;  /* 0x0000000000007918 */ /* 0x000fc00000000000 */
[----:B------:R-:W-:-:S00]  /*02e0*/  NOP ;  /* 0x0000000000007918 */ /* 0x000fc00000000000 */
[----:B------:R-:W-:-:S00]  /*02f0*/  NOP ;  /* 0x0000000000007918 */ /* 0x000fc00000000000 */
.L_x_3:


//--------------------- .nv.shared.reserved.0     --------------------------
	.section	.nv.shared.reserved.0,"aw",@nobits
	.weak		__nv_reservedSMEM_offset_0_alias
	.size		__nv_reservedSMEM_offset_0_alias, 0, 64
	.other		__nv_reservedSMEM_offset_0_alias,@"STO_CUDA_RESERVED_SHARED STV_DEFAULT"
__nv_reservedSMEM_offset_0_alias:
	.zero		0
	.zero		64


//--------------------- .nv.constant0._Z10word_countPcS_PiS0_i --------------------------
	.section	.nv.constant0._Z10word_countPcS_PiS0_i,"a",@progbits
	.sectionflags	@""
	.align	4
.nv.constant0._Z10word_countPcS_PiS0_i:
	.zero		932


//--------------------- SYMBOLS --------------------------

	.type		.nv.reservedSmem.offset0,@object
	.size		.nv.reservedSmem.offset0,0x4
